	.headerflags	@"EF_CUDA_TEXMODE_UNIFIED EF_CUDA_64BIT_ADDRESS EF_CUDA_ACCELERATORS EF_CUDA_SM90 EF_CUDA_VIRTUAL_SM(EF_CUDA_SM90)"
	.elftype	@"ET_EXEC"


//--------------------- .nv.info                  --------------------------
	.section	.nv.info,"",@"SHT_CUDA_INFO"
	.align	4


	//----- nvinfo : EIATTR_REGCOUNT
	.align		4
        /*0000*/ 	.byte	0x04, 0x2f
        /*0002*/ 	.short	(.L_3 - .L_2)
	.align		4
.L_2:
        /*0004*/ 	.word	index@(triton_poi_fused__native_batch_norm_legit_no_training_convolution_relu_3)
        /*0008*/ 	.word	0x0000001a


	//----- nvinfo : EIATTR_MIN_STACK_SIZE
	.align		4
.L_3:
        /*000c*/ 	.byte	0x04, 0x12
        /*000e*/ 	.short	(.L_5 - .L_4)
	.align		4
.L_4:
        /*0010*/ 	.word	index@(triton_poi_fused__native_batch_norm_legit_no_training_convolution_relu_3)
        /*0014*/ 	.word	0x00000000


	//----- nvinfo : EIATTR_FRAME_SIZE
	.align		4
.L_5:
        /*0018*/ 	.byte	0x04, 0x11
        /*001a*/ 	.short	(.L_7 - .L_6)
	.align		4
.L_6:
        /*001c*/ 	.word	index@(triton_poi_fused__native_batch_norm_legit_no_training_convolution_relu_3)
        /*0020*/ 	.word	0x00000000


	//----- nvinfo : EIATTR_MIN_STACK_SIZE
	.align		4
.L_7:
        /*0024*/ 	.byte	0x04, 0x12
        /*0026*/ 	.short	(.L_9 - .L_8)
	.align		4
.L_8:
        /*0028*/ 	.word	index@(triton_poi_fused__native_batch_norm_legit_no_training_convolution_relu_3)
        /*002c*/ 	.word	0x00000000
.L_9:


//--------------------- .nv.info.triton_poi_fused__native_batch_norm_legit_no_training_convolution_relu_3 --------------------------
	.section	.nv.info.triton_poi_fused__native_batch_norm_legit_no_training_convolution_relu_3,"",@"SHT_CUDA_INFO"
	.sectionflags	@""
	.align	4


	//----- nvinfo : EIATTR_CUDA_API_VERSION
	.align		4
        /*0000*/ 	.byte	0x04, 0x37
        /*0002*/ 	.short	(.L_11 - .L_10)
.L_10:
        /*0004*/ 	.word	0x0000007c


	//----- nvinfo : EIATTR_KPARAM_INFO
	.align		4
.L_11:
        /*0008*/ 	.byte	0x04, 0x17
        /*000a*/ 	.short	(.L_13 - .L_12)
.L_12:
        /*000c*/ 	.word	0x00000000
        /*0010*/ 	.short	0x0007
        /*0012*/ 	.short	0x0038
        /*0014*/ 	.byte	0x00, 0xf0, 0x11, 0x00


	//----- nvinfo : EIATTR_KPARAM_INFO
	.align		4
.L_13:
        /*0018*/ 	.byte	0x04, 0x17
        /*001a*/ 	.short	(.L_15 - .L_14)
.L_14:
        /*001c*/ 	.word	0x00000000
        /*0020*/ 	.short	0x0006
        /*0022*/ 	.short	0x0030
        /*0024*/ 	.byte	0x00, 0xf4, 0x21, 0x00


	//----- nvinfo : EIATTR_KPARAM_INFO
	.align		4
.L_15:
        /*0028*/ 	.byte	0x04, 0x17
        /*002a*/ 	.short	(.L_17 - .L_16)
.L_16:
        /*002c*/ 	.word	0x00000000
        /*0030*/ 	.short	0x0005
        /*0032*/ 	.short	0x0028
        /*0034*/ 	.byte	0x00, 0xf4, 0x21, 0x00


	//----- nvinfo : EIATTR_KPARAM_INFO
	.align		4
.L_17:
        /*0038*/ 	.byte	0x04, 0x17
        /*003a*/ 	.short	(.L_19 - .L_18)
.L_18:
        /*003c*/ 	.word	0x00000000
        /*0040*/ 	.short	0x0004
        /*0042*/ 	.short	0x0020
        /*0044*/ 	.byte	0x00, 0xf4, 0x21, 0x00


	//----- nvinfo : EIATTR_KPARAM_INFO
	.align		4
.L_19:
        /*0048*/ 	.byte	0x04, 0x17
        /*004a*/ 	.short	(.L_21 - .L_20)
.L_20:
        /*004c*/ 	.word	0x00000000
        /*0050*/ 	.short	0x0003
        /*0052*/ 	.short	0x0018
        /*0054*/ 	.byte	0x00, 0xf4, 0x21, 0x00


	//----- nvinfo : EIATTR_KPARAM_INFO
	.align		4
.L_21:
        /*0058*/ 	.byte	0x04, 0x17
        /*005a*/ 	.short	(.L_23 - .L_22)
.L_22:
        /*005c*/ 	.word	0x00000000
        /*0060*/ 	.short	0x0002
        /*0062*/ 	.short	0x0010
        /*0064*/ 	.byte	0x00, 0xf4, 0x21, 0x00


	//----- nvinfo : EIATTR_KPARAM_INFO
	.align		4
.L_23:
        /*0068*/ 	.byte	0x04, 0x17
        /*006a*/ 	.short	(.L_25 - .L_24)
.L_24:
        /*006c*/ 	.word	0x00000000
        /*0070*/ 	.short	0x0001
        /*0072*/ 	.short	0x0008
        /*0074*/ 	.byte	0x00, 0xf4, 0x21, 0x00


	//----- nvinfo : EIATTR_KPARAM_INFO
	.align		4
.L_25:
        /*0078*/ 	.byte	0x04, 0x17
        /*007a*/ 	.short	(.L_27 - .L_26)
.L_26:
        /*007c*/ 	.word	0x00000000
        /*0080*/ 	.short	0x0000
        /*0082*/ 	.short	0x0000
        /*0084*/ 	.byte	0x00, 0xf4, 0x21, 0x00


	//----- nvinfo : EIATTR_SPARSE_MMA_MASK
	.align		4
.L_27:
        /*0088*/ 	.byte	0x03, 0x50
        /*008a*/ 	.short	0x0000


	//----- nvinfo : EIATTR_MAXREG_COUNT
	.align		4
        /*008c*/ 	.byte	0x03, 0x1b
        /*008e*/ 	.short	0x00ff


	//----- nvinfo : EIATTR_EXIT_INSTR_OFFSETS
	.align		4
        /*0090*/ 	.byte	0x04, 0x1c
        /*0092*/ 	.short	(.L_29 - .L_28)


	//   ....[0]....
.L_28:
        /*0094*/ 	.word	0x00000470


	//----- nvinfo : EIATTR_REQNTID
	.align		4
.L_29:
        /*0098*/ 	.byte	0x04, 0x10
        /*009a*/ 	.short	(.L_31 - .L_30)
.L_30:
        /*009c*/ 	.word	0x00000080
        /*00a0*/ 	.word	0x00000001
        /*00a4*/ 	.word	0x00000001


	//----- nvinfo : EIATTR_CBANK_PARAM_SIZE
	.align		4
.L_31:
        /*00a8*/ 	.byte	0x03, 0x19
        /*00aa*/ 	.short	0x003c


	//----- nvinfo : EIATTR_PARAM_CBANK
	.align		4
        /*00ac*/ 	.byte	0x04, 0x0a
        /*00ae*/ 	.short	(.L_33 - .L_32)
	.align		4
.L_32:
        /*00b0*/ 	.word	index@(.nv.constant0.triton_poi_fused__native_batch_norm_legit_no_training_convolution_relu_3)
        /*00b4*/ 	.short	0x0210
        /*00b6*/ 	.short	0x003c


	//----- nvinfo : EIATTR_SW_WAR
	.align		4
.L_33:
        /*00b8*/ 	.byte	0x04, 0x36
        /*00ba*/ 	.short	(.L_35 - .L_34)
.L_34:
        /*00bc*/ 	.word	0x00000008
.L_35:


//--------------------- .nv.callgraph             --------------------------
	.section	.nv.callgraph,"",@"SHT_CUDA_CALLGRAPH"
	.align	4
	.sectionentsize	8
	.align		4
        /*0000*/ 	.word	0x00000000
	.align		4
        /*0004*/ 	.word	0xffffffff
	.align		4
        /*0008*/ 	.word	0x00000000
	.align		4
        /*000c*/ 	.word	0xfffffffe
	.align		4
        /*0010*/ 	.word	0x00000000
	.align		4
        /*0014*/ 	.word	0xfffffffd
	.align		4
        /*0018*/ 	.word	0x00000000
	.align		4
        /*001c*/ 	.word	0xfffffffc


//--------------------- .nv.constant4             --------------------------
	.section	.nv.constant4,"a",@progbits
	.align	8
	.align		8
.nv.constant4:
        /*0000*/ 	.dword	_$_str
	.align		8
        /*0008*/ 	.dword	_$_str_$_2


//--------------------- .text.triton_poi_fused__native_batch_norm_legit_no_training_convolution_relu_3 --------------------------
	.section	.text.triton_poi_fused__native_batch_norm_legit_no_training_convolution_relu_3,"ax",@progbits
	.align	128
        .global         triton_poi_fused__native_batch_norm_legit_no_training_convolution_relu_3
        .type           triton_poi_fused__native_batch_norm_legit_no_training_convolution_relu_3,@function
        .size           triton_poi_fused__native_batch_norm_legit_no_training_convolution_relu_3,(.L_x_1 - triton_poi_fused__native_batch_norm_legit_no_training_convolution_relu_3)
        .other          triton_poi_fused__native_batch_norm_legit_no_training_convolution_relu_3,@"STO_CUDA_ENTRY STV_DEFAULT"
triton_poi_fused__native_batch_norm_legit_no_training_convolution_relu_3:
.text.triton_poi_fused__native_batch_norm_legit_no_training_convolution_relu_3:
[----:B------:R-:W-:Y:S01]  /*0000*/  LDC R1, c[0x0][0x28] ;  /* 0x00000a00ff017b82 */ /* 0x000fe20000000800 */
[----:B------:R-:W1:Y:S07]  /*0010*/  S2R R0, SR_TID.X ;  /* 0x0000000000007919 */ /* 0x000e6e0000002100 */
[----:B------:R-:W2:Y:S01]  /*0020*/  LDC.64 R20, c[0x0][0x228] ;  /* 0x00008a00ff147b82 */ /* 0x000ea20000000a00 */
[----:B------:R-:W-:Y:S01]  /*0030*/  ULDC.64 UR4, c[0x0][0x208] ;  /* 0x0000820000047ab9 */ /* 0x000fe20000000a00 */
[----:B------:R-:W3:Y:S06]  /*0040*/  S2R R5, SR_CTAID.X ;  /* 0x0000000000057919 */ /* 0x000eec0000002500 */
[----:B------:R-:W4:Y:S08]  /*0050*/  LDC.64 R16, c[0x0][0x218] ;  /* 0x00008600ff107b82 */ /* 0x000f300000000a00 */
[----:B------:R-:W5:Y:S08]  /*0060*/  LDC.64 R18, c[0x0][0x220] ;  /* 0x00008800ff127b82 */ /* 0x000f700000000a00 */
[----:B------:R-:W5:Y:S01]  /*0070*/  LDC.64 R12, c[0x0][0x230] ;  /* 0x00008c00ff0c7b82 */ /* 0x000f620000000a00 */
[----:B-1----:R-:W-:-:S07]  /*0080*/  SHF.L.U32 R0, R0, 0x2, RZ ;  /* 0x0000000200007819 */ /* 0x002fce00000006ff */
[----:B------:R-:W1:Y:S01]  /*0090*/  LDC.64 R8, c[0x0][0x238] ;  /* 0x00008e00ff087b82 */ /* 0x000e620000000a00 */
[----:B---3--:R-:W-:Y:S02]  /*00a0*/  SHF.R.S32.HI R3, RZ, 0x16, R5 ;  /* 0x00000016ff037819 */ /* 0x008fe40000011405 */
[----:B------:R-:W-:Y:S02]  /*00b0*/  LOP3.LUT R0, R0, 0x1fc, RZ, 0xc0, !PT ;  /* 0x000001fc00007812 */ /* 0x000fe400078ec0ff */
[----:B------:R-:W-:Y:S02]  /*00c0*/  SGXT R3, R3, 0x1 ;  /* 0x000000010303781a */ /* 0x000fe40000000200 */
[----:B------:R-:W-:-:S04]  /*00d0*/  LEA R0, R5, R0, 0x9 ;  /* 0x0000000005007211 */ /* 0x000fc800078e48ff */
[----:B------:R-:W-:-:S04]  /*00e0*/  LEA.HI R3, R3, R0, RZ, 0xa ;  /* 0x0000000003037211 */ /* 0x000fc800078f50ff */
[----:B------:R-:W-:-:S04]  /*00f0*/  SHF.R.S32.HI R3, RZ, 0xa, R3 ;  /* 0x0000000aff037819 */ /* 0x000fc80000011403 */
[----:B------:R-:W-:-:S04]  /*0100*/  LEA.HI R2, R3, R3, RZ, 0x4 ;  /* 0x0000000303027211 */ /* 0x000fc800078f20ff */
[----:B------:R-:W-:-:S04]  /*0110*/  LOP3.LUT R2, R2, 0xfffffff0, RZ, 0xc0, !PT ;  /* 0xfffffff002027812 */ /* 0x000fc800078ec0ff */
[----:B------:R-:W-:Y:S02]  /*0120*/  IADD3 R15, R3, -R2, RZ ;  /* 0x80000002030f7210 */ /* 0x000fe40007ffe0ff */
[----:B------:R-:W3:Y:S03]  /*0130*/  LDC.64 R2, c[0x0][0x210] ;  /* 0x00008400ff027b82 */ /* 0x000ee60000000a00 */
[----:B--2---:R-:W-:-:S05]  /*0140*/  IMAD.WIDE R20, R15, 0x4, R20 ;  /* 0x000000040f147825 */ /* 0x004fca00078e0214 */
[----:B------:R2:W2:Y:S01]  /*0150*/  LDG.E.EL R10, desc[UR4][R20.64] ;  /* 0x00000004140a7981 */ /* 0x0004a2000c2e1900 */
[----:B----4-:R-:W-:-:S04]  /*0160*/  IMAD.WIDE R16, R15, 0x4, R16 ;  /* 0x000000040f107825 */ /* 0x010fc800078e0210 */
[----:B-----5:R-:W-:Y:S01]  /*0170*/  IMAD.WIDE R18, R15, 0x4, R18 ;  /* 0x000000040f127825 */ /* 0x020fe200078e0212 */
[----:B------:R4:W5:Y:S04]  /*0180*/  LDG.E.EL R11, desc[UR4][R16.64] ;  /* 0x00000004100b7981 */ /* 0x000968000c2e1900 */
[----:B------:R-:W5:Y:S01]  /*0190*/  LDG.E.EL R14, desc[UR4][R18.64] ;  /* 0x00000004120e7981 */ /* 0x000f62000c2e1900 */
[----:B---3--:R-:W-:-:S05]  /*01a0*/  IMAD.WIDE R2, R0, 0x4, R2 ;  /* 0x0000000400027825 */ /* 0x008fca00078e0202 */
[----:B------:R-:W5:Y:S01]  /*01b0*/  LDG.E.128 R4, desc[UR4][R2.64] ;  /* 0x0000000402047981 */ /* 0x000f62000c1e1d00 */
[----:B0-2---:R-:W-:-:S04]  /*01c0*/  IMAD.WIDE R20, R15, 0x4, R12 ;  /* 0x000000040f147825 */ /* 0x005fc800078e020c */
[----:B-1----:R-:W-:Y:S01]  /*01d0*/  IMAD.WIDE R22, R15, 0x4, R8 ;  /* 0x000000040f167825 */ /* 0x002fe200078e0208 */
[----:B------:R-:W2:Y:S01]  /*01e0*/  LDG.E.EL R12, desc[UR4][R20.64] ;  /* 0x00000004140c7981 */ /* 0x000ea2000c2e1900 */
[----:B----4-:R-:W-:Y:S01]  /*01f0*/  HFMA2.MMA R16, -RZ, RZ, 1.625, 0 ;  /* 0x3e800000ff107435 */ /* 0x010fe200000001ff */
[----:B------:R-:W0:Y:S02]  /*0200*/  LDC.64 R8, c[0x0][0x240] ;  /* 0x00009000ff087b82 */ /* 0x000e240000000a00 */
[----:B------:R-:W2:Y:S01]  /*0210*/  LDG.E.EL R13, desc[UR4][R22.64] ;  /* 0x00000004160d7981 */ /* 0x000ea2000c2e1900 */
[----:B------:R-:W-:-:S04]  /*0220*/  FADD R10, R10, 9.9999997473787516356e-06 ;  /* 0x3727c5ac0a0a7421 */ /* 0x000fc80000000000 */
[----:B------:R-:W1:Y:S02]  /*0230*/  MUFU.SQRT R15, R10 ;  /* 0x0000000a000f7308 */ /* 0x000e640000002000 */
[C---:B-1----:R-:W-:Y:S02]  /*0240*/  FSETP.GT.AND P0, PT, R15.reuse, 8.50705917302346158658e+37, PT ;  /* 0x7e8000000f00780b */ /* 0x042fe40003f04000 */
[----:B------:R-:W-:-:S11]  /*0250*/  FSETP.GEU.AND P1, PT, R15, 1.175494350822287508e-38, PT ;  /* 0x008000000f00780b */ /* 0x000fd60003f2e000 */
[----:B------:R-:W-:-:S04]  /*0260*/  @P0 FMUL R15, R15, 0.25 ;  /* 0x3e8000000f0f0820 */ /* 0x000fc80000400000 */
[----:B------:R-:W-:-:S06]  /*0270*/  @!P1 FMUL R15, R15, 16777216 ;  /* 0x4b8000000f0f9820 */ /* 0x000fcc0000400000 */
[----:B------:R-:W1:Y:S01]  /*0280*/  MUFU.RCP R15, R15 ;  /* 0x0000000f000f7308 */ /* 0x000e620000001000 */
[----:B------:R-:W-:Y:S01]  /*0290*/  FSEL R16, R16, 1, P0 ;  /* 0x3f80000010107808 */ /* 0x000fe20000000000 */
[--C-:B-----5:R-:W-:Y:S01]  /*02a0*/  FADD R4, R4, R11.reuse ;  /* 0x0000000b04047221 */ /* 0x120fe20000000000 */
[--C-:B------:R-:W-:Y:S01]  /*02b0*/  FADD R5, R5, R11.reuse ;  /* 0x0000000b05057221 */ /* 0x100fe20000000000 */
[--C-:B------:R-:W-:Y:S02]  /*02c0*/  FADD R6, R6, R11.reuse ;  /* 0x0000000b06067221 */ /* 0x100fe40000000000 */
[----:B------:R-:W-:Y:S01]  /*02d0*/  @!P1 FMUL R16, R16, 16777216 ;  /* 0x4b80000010109820 */ /* 0x000fe20000400000 */
[----:B------:R-:W-:Y:S01]  /*02e0*/  FADD R7, R7, R11 ;  /* 0x0000000b07077221 */ /* 0x000fe20000000000 */
[C---:B------:R-:W-:Y:S01]  /*02f0*/  FADD R11, -R14.reuse, R4 ;  /* 0x000000040e0b7221 */ /* 0x040fe20000000100 */
[C---:B------:R-:W-:Y:S02]  /*0300*/  FADD R17, -R14.reuse, R6 ;  /* 0x000000060e117221 */ /* 0x040fe40000000100 */
[C---:B------:R-:W-:Y:S01]  /*0310*/  FADD R19, -R14.reuse, R7 ;  /* 0x000000070e137221 */ /* 0x040fe20000000100 */
[----:B-1----:R-:W-:Y:S01]  /*0320*/  FMUL R16, R15, R16 ;  /* 0x000000100f107220 */ /* 0x002fe20000400000 */
[----:B------:R-:W-:-:S03]  /*0330*/  FADD R15, -R14, R5 ;  /* 0x000000050e0f7221 */ /* 0x000fc60000000100 */
[C---:B------:R-:W-:Y:S01]  /*0340*/  FMUL R11, R16.reuse, R11 ;  /* 0x0000000b100b7220 */ /* 0x040fe20000400000 */
[C---:B------:R-:W-:Y:S01]  /*0350*/  FMUL R14, R16.reuse, R15 ;  /* 0x0000000f100e7220 */ /* 0x040fe20000400000 */
[C---:B------:R-:W-:Y:S01]  /*0360*/  FMUL R10, R16.reuse, R17 ;  /* 0x00000011100a7220 */ /* 0x040fe20000400000 */
[----:B------:R-:W-:Y:S01]  /*0370*/  FMUL R16, R16, R19 ;  /* 0x0000001310107220 */ /* 0x000fe20000400000 */
[C-C-:B--2---:R-:W-:Y:S01]  /*0380*/  FFMA R11, R12.reuse, R11, R13.reuse ;  /* 0x0000000b0c0b7223 */ /* 0x144fe2000000000d */
[C-C-:B------:R-:W-:Y:S01]  /*0390*/  FFMA R14, R12.reuse, R14, R13.reuse ;  /* 0x0000000e0c0e7223 */ /* 0x140fe2000000000d */
[C-C-:B------:R-:W-:Y:S01]  /*03a0*/  FFMA R10, R12.reuse, R10, R13.reuse ;  /* 0x0000000a0c0a7223 */ /* 0x140fe2000000000d */
[----:B------:R-:W-:Y:S02]  /*03b0*/  FFMA R16, R12, R16, R13 ;  /* 0x000000100c107223 */ /* 0x000fe4000000000d */
[----:B------:R-:W-:Y:S02]  /*03c0*/  FSETP.GEU.AND P3, PT, R11, RZ, PT ;  /* 0x000000ff0b00720b */ /* 0x000fe40003f6e000 */
[----:B------:R-:W-:-:S02]  /*03d0*/  FSETP.GEU.AND P2, PT, R14, RZ, PT ;  /* 0x000000ff0e00720b */ /* 0x000fc40003f4e000 */
[----:B------:R-:W-:Y:S02]  /*03e0*/  FSETP.GEU.AND P1, PT, R10, RZ, PT ;  /* 0x000000ff0a00720b */ /* 0x000fe40003f2e000 */
[----:B------:R-:W-:Y:S01]  /*03f0*/  FSETP.GEU.AND P0, PT, R16, RZ, PT ;  /* 0x000000ff1000720b */ /* 0x000fe20003f0e000 */
[----:B0-----:R-:W-:Y:S01]  /*0400*/  IMAD.WIDE R12, R0, 0x4, R8 ;  /* 0x00000004000c7825 */ /* 0x001fe200078e0208 */
[----:B------:R-:W-:Y:S02]  /*0410*/  SEL R8, R11, RZ, P3 ;  /* 0x000000ff0b087207 */ /* 0x000fe40001800000 */
[----:B------:R-:W-:Y:S02]  /*0420*/  SEL R9, R14, RZ, P2 ;  /* 0x000000ff0e097207 */ /* 0x000fe40001000000 */
[----:B------:R-:W-:Y:S02]  /*0430*/  SEL R10, R10, RZ, P1 ;  /* 0x000000ff0a0a7207 */ /* 0x000fe40000800000 */
[----:B------:R-:W-:Y:S01]  /*0440*/  SEL R11, R16, RZ, P0 ;  /* 0x000000ff100b7207 */ /* 0x000fe20000000000 */
[----:B------:R-:W-:Y:S04]  /*0450*/  STG.E.128 desc[UR4][R2.64], R4 ;  /* 0x0000000402007986 */ /* 0x000fe8000c101d04 */
[----:B------:R-:W-:Y:S01]  /*0460*/  STG.E.128 desc[UR4][R12.64], R8 ;  /* 0x000000080c007986 */ /* 0x000fe2000c101d04 */
[----:B------:R-:W-:Y:S05]  /*0470*/  EXIT ;  /* 0x000000000000794d */ /* 0x000fea0003800000 */
.L_x_0:
[----:B------:R-:W-:-:S00]  /*0480*/  BRA `(.L_x_0) ;  /* 0xfffffffc00fc7947 */ /* 0x000fc0000383ffff */
[----:B------:R-:W-:-:S00]  /*0490*/  NOP ;  /* 0x0000000000007918 */ /* 0x000fc00000000000 */
        /* <DEDUP_REMOVED lines=14> */
.L_x_1:


//--------------------- .nv.global.init           --------------------------
	.section	.nv.global.init,"aw",@progbits
.nv.global.init:
	.type		_$_str,@object
	.size		_$_str,(_$_str_$_2 - _$_str)
_$_str:
        /*0000*/ 	.byte	0x5f, 0x5f, 0x43, 0x55, 0x44, 0x41, 0x5f, 0x46, 0x54, 0x5a, 0x00
	.type		_$_str_$_2,@object
	.size		_$_str_$_2,(.L_1 - _$_str_$_2)
_$_str_$_2:
        /*000b*/ 	.byte	0x5f, 0x5f, 0x43, 0x55, 0x44, 0x41, 0x5f, 0x50, 0x52, 0x45, 0x43, 0x5f, 0x53, 0x51, 0x52, 0x54
        /*001b*/ 	.byte	0x00
.L_1:


//--------------------- .nv.constant0.triton_poi_fused__native_batch_norm_legit_no_training_convolution_relu_3 --------------------------
	.section	.nv.constant0.triton_poi_fused__native_batch_norm_legit_no_training_convolution_relu_3,"a",@progbits
	.sectionflags	@""
	.align	4
.nv.constant0.triton_poi_fused__native_batch_norm_legit_no_training_convolution_relu_3:
	.zero		588
